//
// Generated by NVIDIA NVVM Compiler
//
// Compiler Build ID: CL-36424714
// Cuda compilation tools, release 13.0, V13.0.88
// Based on NVVM 20.0.0
//

.version 9.0
.target sm_100
.address_size 64

	// .globl	_Z20squareMatrixMultiplyPdS_S_i

.visible .entry _Z20squareMatrixMultiplyPdS_S_i(
	.param .u64 .ptr .align 1 _Z20squareMatrixMultiplyPdS_S_i_param_0,
	.param .u64 .ptr .align 1 _Z20squareMatrixMultiplyPdS_S_i_param_1,
	.param .u64 .ptr .align 1 _Z20squareMatrixMultiplyPdS_S_i_param_2,
	.param .u32 _Z20squareMatrixMultiplyPdS_S_i_param_3
)
{
	.reg .pred 	%p<10>;
	.reg .b32 	%r<41>;
	.reg .b64 	%rd<60>;
	.reg .b64 	%fd<67>;

	ld.param.u64 	%rd12, [_Z20squareMatrixMultiplyPdS_S_i_param_0];
	ld.param.u64 	%rd13, [_Z20squareMatrixMultiplyPdS_S_i_param_1];
	ld.param.u32 	%r17, [_Z20squareMatrixMultiplyPdS_S_i_param_3];
	cvta.to.global.u64 	%rd1, %rd13;
	cvta.to.global.u64 	%rd2, %rd12;
	mov.u32 	%r18, %ctaid.y;
	mov.u32 	%r19, %ntid.y;
	mov.u32 	%r20, %tid.y;
	mad.lo.s32 	%r1, %r18, %r19, %r20;
	mov.u32 	%r21, %ctaid.x;
	mov.u32 	%r22, %ntid.x;
	mov.u32 	%r23, %tid.x;
	mad.lo.s32 	%r2, %r21, %r22, %r23;
	max.s32 	%r24, %r1, %r2;
	setp.ge.s32 	%p1, %r24, %r17;
	@%p1 bra 	$L__BB0_13;
	mul.lo.s32 	%r3, %r17, %r1;
	and.b32  	%r4, %r17, 7;
	setp.lt.u32 	%p2, %r17, 8;
	mov.f64 	%fd66, 0d0000000000000000;
	mov.b32 	%r39, 0;
	@%p2 bra 	$L__BB0_4;
	and.b32  	%r26, %r17, 2147483640;
	neg.s32 	%r37, %r26;
	mul.wide.s32 	%rd3, %r17, 56;
	mul.wide.s32 	%rd4, %r17, 40;
	mul.wide.s32 	%rd5, %r17, 32;
	mul.wide.s32 	%rd6, %r17, 24;
	mul.wide.s32 	%rd7, %r17, 16;
	mul.wide.u32 	%rd14, %r3, 8;
	add.s64 	%rd15, %rd14, %rd1;
	add.s64 	%rd59, %rd15, 32;
	mov.f64 	%fd66, 0d0000000000000000;
	mov.u32 	%r36, %r2;
$L__BB0_3:
	.pragma "nounroll";
	and.b32  	%r39, %r17, 2147483640;
	mul.wide.s32 	%rd16, %r36, 8;
	add.s64 	%rd17, %rd2, %rd16;
	ld.global.f64 	%fd16, [%rd17];
	ld.global.f64 	%fd17, [%rd59+-32];
	fma.rn.f64 	%fd18, %fd16, %fd17, %fd66;
	mul.wide.s32 	%rd18, %r17, 8;
	add.s64 	%rd19, %rd17, %rd18;
	ld.global.f64 	%fd19, [%rd19];
	ld.global.f64 	%fd20, [%rd59+-24];
	fma.rn.f64 	%fd21, %fd19, %fd20, %fd18;
	add.s64 	%rd20, %rd17, %rd7;
	ld.global.f64 	%fd22, [%rd20];
	ld.global.f64 	%fd23, [%rd59+-16];
	fma.rn.f64 	%fd24, %fd22, %fd23, %fd21;
	add.s64 	%rd21, %rd17, %rd6;
	ld.global.f64 	%fd25, [%rd21];
	ld.global.f64 	%fd26, [%rd59+-8];
	fma.rn.f64 	%fd27, %fd25, %fd26, %fd24;
	add.s64 	%rd22, %rd17, %rd5;
	ld.global.f64 	%fd28, [%rd22];
	ld.global.f64 	%fd29, [%rd59];
	fma.rn.f64 	%fd30, %fd28, %fd29, %fd27;
	add.s64 	%rd23, %rd17, %rd4;
	ld.global.f64 	%fd31, [%rd23];
	ld.global.f64 	%fd32, [%rd59+8];
	fma.rn.f64 	%fd33, %fd31, %fd32, %fd30;
	mul.wide.s32 	%rd24, %r17, 48;
	add.s64 	%rd25, %rd17, %rd24;
	ld.global.f64 	%fd34, [%rd25];
	ld.global.f64 	%fd35, [%rd59+16];
	fma.rn.f64 	%fd36, %fd34, %fd35, %fd33;
	add.s64 	%rd26, %rd17, %rd3;
	ld.global.f64 	%fd37, [%rd26];
	ld.global.f64 	%fd38, [%rd59+24];
	fma.rn.f64 	%fd66, %fd37, %fd38, %fd36;
	add.s32 	%r37, %r37, 8;
	shl.b32 	%r27, %r17, 3;
	add.s32 	%r36, %r36, %r27;
	add.s64 	%rd59, %rd59, 64;
	setp.ne.s32 	%p3, %r37, 0;
	@%p3 bra 	$L__BB0_3;
$L__BB0_4:
	setp.eq.s32 	%p4, %r4, 0;
	@%p4 bra 	$L__BB0_12;
	and.b32  	%r12, %r17, 3;
	setp.lt.u32 	%p5, %r4, 4;
	@%p5 bra 	$L__BB0_7;
	mad.lo.s32 	%r28, %r39, %r17, %r2;
	mul.wide.s32 	%rd27, %r28, 8;
	add.s64 	%rd28, %rd2, %rd27;
	ld.global.f64 	%fd40, [%rd28];
	add.s32 	%r29, %r39, %r3;
	mul.wide.u32 	%rd29, %r29, 8;
	add.s64 	%rd30, %rd1, %rd29;
	ld.global.f64 	%fd41, [%rd30];
	fma.rn.f64 	%fd42, %fd40, %fd41, %fd66;
	mul.wide.s32 	%rd31, %r17, 8;
	add.s64 	%rd32, %rd28, %rd31;
	ld.global.f64 	%fd43, [%rd32];
	cvt.u64.u32 	%rd33, %r3;
	cvt.u64.u32 	%rd34, %r39;
	add.s64 	%rd35, %rd34, %rd33;
	shl.b64 	%rd36, %rd35, 3;
	add.s64 	%rd37, %rd1, %rd36;
	ld.global.f64 	%fd44, [%rd37+8];
	fma.rn.f64 	%fd45, %fd43, %fd44, %fd42;
	add.s64 	%rd38, %rd32, %rd31;
	ld.global.f64 	%fd46, [%rd38];
	ld.global.f64 	%fd47, [%rd37+16];
	fma.rn.f64 	%fd48, %fd46, %fd47, %fd45;
	add.s64 	%rd39, %rd38, %rd31;
	ld.global.f64 	%fd49, [%rd39];
	ld.global.f64 	%fd50, [%rd37+24];
	fma.rn.f64 	%fd66, %fd49, %fd50, %fd48;
	add.s32 	%r39, %r39, 4;
$L__BB0_7:
	setp.eq.s32 	%p6, %r12, 0;
	@%p6 bra 	$L__BB0_12;
	setp.eq.s32 	%p7, %r12, 1;
	@%p7 bra 	$L__BB0_10;
	mad.lo.s32 	%r30, %r39, %r17, %r2;
	mul.wide.s32 	%rd40, %r30, 8;
	add.s64 	%rd41, %rd2, %rd40;
	ld.global.f64 	%fd52, [%rd41];
	add.s32 	%r31, %r39, %r3;
	mul.wide.u32 	%rd42, %r31, 8;
	add.s64 	%rd43, %rd1, %rd42;
	ld.global.f64 	%fd53, [%rd43];
	fma.rn.f64 	%fd54, %fd52, %fd53, %fd66;
	mul.wide.s32 	%rd44, %r17, 8;
	add.s64 	%rd45, %rd41, %rd44;
	ld.global.f64 	%fd55, [%rd45];
	cvt.u64.u32 	%rd46, %r3;
	cvt.u64.u32 	%rd47, %r39;
	add.s64 	%rd48, %rd47, %rd46;
	shl.b64 	%rd49, %rd48, 3;
	add.s64 	%rd50, %rd1, %rd49;
	ld.global.f64 	%fd56, [%rd50+8];
	fma.rn.f64 	%fd66, %fd55, %fd56, %fd54;
	add.s32 	%r39, %r39, 2;
$L__BB0_10:
	and.b32  	%r32, %r17, 1;
	setp.eq.b32 	%p8, %r32, 1;
	not.pred 	%p9, %p8;
	@%p9 bra 	$L__BB0_12;
	mad.lo.s32 	%r33, %r39, %r17, %r2;
	mul.wide.s32 	%rd51, %r33, 8;
	add.s64 	%rd52, %rd2, %rd51;
	ld.global.f64 	%fd57, [%rd52];
	add.s32 	%r34, %r39, %r3;
	mul.wide.u32 	%rd53, %r34, 8;
	add.s64 	%rd54, %rd1, %rd53;
	ld.global.f64 	%fd58, [%rd54];
	fma.rn.f64 	%fd66, %fd57, %fd58, %fd66;
$L__BB0_12:
	ld.param.u64 	%rd58, [_Z20squareMatrixMultiplyPdS_S_i_param_2];
	add.s32 	%r35, %r3, %r2;
	cvta.to.global.u64 	%rd55, %rd58;
	mul.wide.s32 	%rd56, %r35, 8;
	add.s64 	%rd57, %rd55, %rd56;
	st.global.f64 	[%rd57], %fd66;
$L__BB0_13:
	ret;

}


// ===== COMPILED SASS (sm_100) =====

	.target	sm_100

	.elftype	@"ET_EXEC"


//--------------------- .note.nv.tkinfo           --------------------------
	.section	.note.nv.tkinfo,"",@"SHT_NOTE"
	.sectionflags	@"SHF_NOTE_NV_TKINFO"
	.tkinfo
        /*0018*/ 	.word	0x00000002
        /*0030*/ 	.string	""
        /*0030*/ 	.string	"ptxas"
        /*0030*/ 	.string	"Cuda compilation tools, release 13.0, V13.0.88"
        /*0030*/ 	.string	"Build cuda_13.0.r13.0/compiler.36424714_0"
        /*0030*/ 	.string	"-arch sm_100 -m 64 "



//--------------------- .note.nv.cuinfo           --------------------------
	.section	.note.nv.cuinfo,"",@"SHT_NOTE"
	.sectionflags	@"SHF_NOTE_NV_CUINFO"
        /*0018*/ 	.short	0x0002
        /*001a*/ 	.short	0x0064
        /*001c*/ 	.short	0x0082
	.zero		2


//--------------------- .nv.info                  --------------------------
	.section	.nv.info,"",@"SHT_CUDA_INFO"
	.align	4


	//----- nvinfo : EIATTR_REGCOUNT
	.align		4
        /*0000*/ 	.byte	0x04, 0x2f
        /*0002*/ 	.short	(.L_1 - .L_0)
	.align		4
.L_0:
        /*0004*/ 	.word	index@(_Z20squareMatrixMultiplyPdS_S_i)
        /*0008*/ 	.word	0x00000020


	//----- nvinfo : EIATTR_FRAME_SIZE
	.align		4
.L_1:
        /*000c*/ 	.byte	0x04, 0x11
        /*000e*/ 	.short	(.L_3 - .L_2)
	.align		4
.L_2:
        /*0010*/ 	.word	index@(_Z20squareMatrixMultiplyPdS_S_i)
        /*0014*/ 	.word	0x00000000


	//----- nvinfo : EIATTR_MIN_STACK_SIZE
	.align		4
.L_3:
        /*0018*/ 	.byte	0x04, 0x12
        /*001a*/ 	.short	(.L_5 - .L_4)
	.align		4
.L_4:
        /*001c*/ 	.word	index@(_Z20squareMatrixMultiplyPdS_S_i)
        /*0020*/ 	.word	0x00000000
.L_5:


//--------------------- .nv.compat                --------------------------
	.section	.nv.compat,"",@"SHT_CUDA_COMPAT_INFO"
	.align	4
        /*0000*/ 	.byte	0x02, 0x09, 0x00, 0x00, 0x02, 0x02, 0x01, 0x00, 0x02, 0x05, 0x05, 0x00, 0x03, 0x07, 0x01, 0x01
        /*0010*/ 	.byte	0x02, 0x03, 0x00, 0x00, 0x02, 0x06, 0x01, 0x00, 0x04, 0x0b, 0x08, 0x00, 0x01, 0x00, 0x00, 0x00
        /*0020*/ 	.byte	0x00, 0x00, 0x00, 0x00


//--------------------- .nv.info._Z20squareMatrixMultiplyPdS_S_i --------------------------
	.section	.nv.info._Z20squareMatrixMultiplyPdS_S_i,"",@"SHT_CUDA_INFO"
	.sectionflags	@""
	.align	4


	//----- nvinfo : EIATTR_CUDA_API_VERSION
	.align		4
        /*0000*/ 	.byte	0x04, 0x37
        /*0002*/ 	.short	(.L_7 - .L_6)
.L_6:
        /*0004*/ 	.word	0x00000082


	//----- nvinfo : EIATTR_KPARAM_INFO
	.align		4
.L_7:
        /*0008*/ 	.byte	0x04, 0x17
        /*000a*/ 	.short	(.L_9 - .L_8)
.L_8:
        /*000c*/ 	.word	0x00000000
        /*0010*/ 	.short	0x0003
        /*0012*/ 	.short	0x0018
        /*0014*/ 	.byte	0x00, 0xf0, 0x11, 0x00


	//----- nvinfo : EIATTR_KPARAM_INFO
	.align		4
.L_9:
        /*0018*/ 	.byte	0x04, 0x17
        /*001a*/ 	.short	(.L_11 - .L_10)
.L_10:
        /*001c*/ 	.word	0x00000000
        /*0020*/ 	.short	0x0002
        /*0022*/ 	.short	0x0010
        /*0024*/ 	.byte	0x00, 0xf5, 0x21, 0x00


	//----- nvinfo : EIATTR_KPARAM_INFO
	.align		4
.L_11:
        /*0028*/ 	.byte	0x04, 0x17
        /*002a*/ 	.short	(.L_13 - .L_12)
.L_12:
        /*002c*/ 	.word	0x00000000
        /*0030*/ 	.short	0x0001
        /*0032*/ 	.short	0x0008
        /*0034*/ 	.byte	0x00, 0xf5, 0x21, 0x00


	//----- nvinfo : EIATTR_KPARAM_INFO
	.align		4
.L_13:
        /*0038*/ 	.byte	0x04, 0x17
        /*003a*/ 	.short	(.L_15 - .L_14)
.L_14:
        /*003c*/ 	.word	0x00000000
        /*0040*/ 	.short	0x0000
        /*0042*/ 	.short	0x0000
        /*0044*/ 	.byte	0x00, 0xf5, 0x21, 0x00


	//----- nvinfo : EIATTR_SPARSE_MMA_MASK
	.align		4
.L_15:
        /*0048*/ 	.byte	0x03, 0x50
        /*004a*/ 	.short	0x0000


	//----- nvinfo : EIATTR_MAXREG_COUNT
	.align		4
        /*004c*/ 	.byte	0x03, 0x1b
        /*004e*/ 	.short	0x00ff


	//----- nvinfo : EIATTR_MERCURY_ISA_VERSION
	.align		4
        /*0050*/ 	.byte	0x03, 0x5f
        /*0052*/ 	.short	0x0101


	//----- nvinfo : EIATTR_VRC_CTA_INIT_COUNT
	.align		4
        /*0054*/ 	.byte	0x02, 0x4a
	.zero		1
	.zero		1


	//----- nvinfo : EIATTR_EXIT_INSTR_OFFSETS
	.align		4
        /*0058*/ 	.byte	0x04, 0x1c
        /*005a*/ 	.short	(.L_17 - .L_16)


	//   ....[0]....
.L_16:
        /*005c*/ 	.word	0x000000c0


	//   ....[1]....
        /*0060*/ 	.word	0x000008a0


	//----- nvinfo : EIATTR_CBANK_PARAM_SIZE
	.align		4
.L_17:
        /*0064*/ 	.byte	0x03, 0x19
        /*0066*/ 	.short	0x001c


	//----- nvinfo : EIATTR_PARAM_CBANK
	.align		4
        /*0068*/ 	.byte	0x04, 0x0a
        /*006a*/ 	.short	(.L_19 - .L_18)
	.align		4
.L_18:
        /*006c*/ 	.word	index@(.nv.constant0._Z20squareMatrixMultiplyPdS_S_i)
        /*0070*/ 	.short	0x0380
        /*0072*/ 	.short	0x001c


	//----- nvinfo : EIATTR_SW_WAR
	.align		4
.L_19:
        /*0074*/ 	.byte	0x04, 0x36
        /*0076*/ 	.short	(.L_21 - .L_20)
.L_20:
        /*0078*/ 	.word	0x00000008
.L_21:


//--------------------- .nv.callgraph             --------------------------
	.section	.nv.callgraph,"",@"SHT_CUDA_CALLGRAPH"
	.align	4
	.sectionentsize	8
	.align		4
        /*0000*/ 	.word	0x00000000
	.align		4
        /*0004*/ 	.word	0xffffffff
	.align		4
        /*0008*/ 	.word	0x00000000
	.align		4
        /*000c*/ 	.word	0xfffffffe
	.align		4
        /*0010*/ 	.word	0x00000000
	.align		4
        /*0014*/ 	.word	0xfffffffd
	.align		4
        /*0018*/ 	.word	0x00000000
	.align		4
        /*001c*/ 	.word	0xfffffffc


//--------------------- .text._Z20squareMatrixMultiplyPdS_S_i --------------------------
	.section	.text._Z20squareMatrixMultiplyPdS_S_i,"ax",@progbits
	.align	128
        .global         _Z20squareMatrixMultiplyPdS_S_i
        .type           _Z20squareMatrixMultiplyPdS_S_i,@function
        .size           _Z20squareMatrixMultiplyPdS_S_i,(.L_x_5 - _Z20squareMatrixMultiplyPdS_S_i)
        .other          _Z20squareMatrixMultiplyPdS_S_i,@"STO_CUDA_ENTRY STV_DEFAULT"
_Z20squareMatrixMultiplyPdS_S_i:
.text._Z20squareMatrixMultiplyPdS_S_i:
[----:B------:R-:W-:Y:S01]  /*0000*/  LDC R1, c[0x0][0x37c] ;  /* 0x0000df00ff017b82 */ /* 0x000fe20000000800 */
[----:B------:R-:W0:Y:S07]  /*0010*/  S2R R3, SR_TID.Y ;  /* 0x0000000000037919 */ /* 0x000e2e0000002200 */
[----:B------:R-:W0:Y:S01]  /*0020*/  S2UR UR4, SR_CTAID.Y ;  /* 0x00000000000479c3 */ /* 0x000e220000002600 */
[----:B------:R-:W1:Y:S07]  /*0030*/  S2R R5, SR_TID.X ;  /* 0x0000000000057919 */ /* 0x000e6e0000002100 */
[----:B------:R-:W0:Y:S08]  /*0040*/  LDC R2, c[0x0][0x364] ;  /* 0x0000d900ff027b82 */ /* 0x000e300000000800 */
[----:B------:R-:W1:Y:S08]  /*0050*/  S2UR UR5, SR_CTAID.X ;  /* 0x00000000000579c3 */ /* 0x000e700000002500 */
[----:B------:R-:W1:Y:S08]  /*0060*/  LDC R4, c[0x0][0x360] ;  /* 0x0000d800ff047b82 */ /* 0x000e700000000800 */
[----:B------:R-:W2:Y:S01]  /*0070*/  LDC R0, c[0x0][0x398] ;  /* 0x0000e600ff007b82 */ /* 0x000ea20000000800 */
[----:B0-----:R-:W-:-:S02]  /*0080*/  IMAD R2, R2, UR4, R3 ;  /* 0x0000000402027c24 */ /* 0x001fc4000f8e0203 */
[----:B-1----:R-:W-:-:S05]  /*0090*/  IMAD R3, R4, UR5, R5 ;  /* 0x0000000504037c24 */ /* 0x002fca000f8e0205 */
[----:B------:R-:W-:-:S04]  /*00a0*/  VIMNMX R5, PT, PT, R2, R3, !PT ;  /* 0x0000000302057248 */ /* 0x000fc80007fe0100 */
[----:B--2---:R-:W-:-:S13]  /*00b0*/  ISETP.GE.AND P0, PT, R5, R0, PT ;  /* 0x000000000500720c */ /* 0x004fda0003f06270 */
[----:B------:R-:W-:Y:S05]  /*00c0*/  @P0 EXIT ;  /* 0x000000000000094d */ /* 0x000fea0003800000 */
[----:B------:R-:W-:Y:S01]  /*00d0*/  ISETP.GE.U32.AND P0, PT, R0, 0x8, PT ;  /* 0x000000080000780c */ /* 0x000fe20003f06070 */
[----:B------:R-:W0:Y:S01]  /*00e0*/  LDCU.64 UR4, c[0x0][0x358] ;  /* 0x00006b00ff0477ac */ /* 0x000e220008000a00 */
[----:B------:R-:W-:Y:S02]  /*00f0*/  HFMA2 R24, -RZ, RZ, 0, 0 ;  /* 0x00000000ff187431 */ /* 0x000fe400000001ff */
[----:B------:R-:W-:Y:S01]  /*0100*/  IMAD R2, R2, R0, RZ ;  /* 0x0000000002027224 */ /* 0x000fe200078e02ff */
[----:B------:R-:W-:Y:S02]  /*0110*/  LOP3.LUT R4, R0, 0x7, RZ, 0xc0, !PT ;  /* 0x0000000700047812 */ /* 0x000fe400078ec0ff */
[----:B------:R-:W-:-:S06]  /*0120*/  CS2R R20, SRZ ;  /* 0x0000000000147805 */ /* 0x000fcc000001ff00 */
[----:B------:R-:W-:Y:S05]  /*0130*/  @!P0 BRA `(.L_x_0) ;  /* 0x0000000000c48947 */ /* 0x000fea0003800000 */
[----:B------:R-:W1:Y:S01]  /*0140*/  LDC.64 R6, c[0x0][0x388] ;  /* 0x0000e200ff067b82 */ /* 0x000e620000000a00 */
[----:B------:R-:W-:Y:S01]  /*0150*/  LOP3.LUT R24, R0, 0x7ffffff8, RZ, 0xc0, !PT ;  /* 0x7ffffff800187812 */ /* 0x000fe200078ec0ff */
[----:B------:R-:W-:Y:S01]  /*0160*/  IMAD.MOV.U32 R25, RZ, RZ, R3 ;  /* 0x000000ffff197224 */ /* 0x000fe200078e0003 */
[----:B------:R-:W-:-:S03]  /*0170*/  CS2R R20, SRZ ;  /* 0x0000000000147805 */ /* 0x000fc6000001ff00 */
[----:B------:R-:W-:Y:S02]  /*0180*/  IMAD.MOV R5, RZ, RZ, -R24 ;  /* 0x000000ffff057224 */ /* 0x000fe400078e0a18 */
[----:B-1----:R-:W-:-:S03]  /*0190*/  IMAD.WIDE.U32 R6, R2, 0x8, R6 ;  /* 0x0000000802067825 */ /* 0x002fc600078e0006 */
[----:B------:R-:W-:-:S04]  /*01a0*/  IADD3 R12, P0, PT, R6, 0x20, RZ ;  /* 0x00000020060c7810 */ /* 0x000fc80007f1e0ff */
[----:B------:R-:W-:-:S09]  /*01b0*/  IADD3.X R13, PT, PT, RZ, R7, RZ, P0, !PT ;  /* 0x00000007ff0d7210 */ /* 0x000fd200007fe4ff */
.L_x_1:
[----:B------:R-:W1:Y:S01]  /*01c0*/  LDC.64 R22, c[0x0][0x380] ;  /* 0x0000e000ff167b82 */ /* 0x000e620000000a00 */
[----:B------:R-:W-:Y:S01]  /*01d0*/  MOV R6, R12 ;  /* 0x0000000c00067202 */ /* 0x000fe20000000f00 */
[----:B------:R-:W-:-:S05]  /*01e0*/  IMAD.MOV.U32 R7, RZ, RZ, R13 ;  /* 0x000000ffff077224 */ /* 0x000fca00078e000d */
[----:B0-----:R-:W2:Y:S04]  /*01f0*/  LDG.E.64 R18, desc[UR4][R6.64+-0x20] ;  /* 0xffffe00406127981 */ /* 0x001ea8000c1e1b00 */
[----:B------:R-:W3:Y:S04]  /*0200*/  LDG.E.64 R14, desc[UR4][R6.64+-0x18] ;  /* 0xffffe804060e7981 */ /* 0x000ee8000c1e1b00 */
[----:B------:R-:W4:Y:S01]  /*0210*/  LDG.E.64 R10, desc[UR4][R6.64+-0x10] ;  /* 0xfffff004060a7981 */ /* 0x000f22000c1e1b00 */
[----:B-1----:R-:W-:-:S05]  /*0220*/  IMAD.WIDE R22, R25, 0x8, R22 ;  /* 0x0000000819167825 */ /* 0x002fca00078e0216 */
[----:B------:R-:W2:Y:S01]  /*0230*/  LDG.E.64 R8, desc[UR4][R22.64] ;  /* 0x0000000416087981 */ /* 0x000ea2000c1e1b00 */
[----:B------:R-:W-:-:S05]  /*0240*/  IMAD.WIDE R28, R0, 0x8, R22 ;  /* 0x00000008001c7825 */ /* 0x000fca00078e0216 */
[----:B------:R-:W3:Y:S01]  /*0250*/  LDG.E.64 R16, desc[UR4][R28.64] ;  /* 0x000000041c107981 */ /* 0x000ee2000c1e1b00 */
[----:B------:R-:W-:-:S06]  /*0260*/  IMAD.WIDE R12, R0, 0x10, R22 ;  /* 0x00000010000c7825 */ /* 0x000fcc00078e0216 */
[----:B------:R-:W4:Y:S01]  /*0270*/  LDG.E.64 R12, desc[UR4][R12.64] ;  /* 0x000000040c0c7981 */ /* 0x000f22000c1e1b00 */
[----:B------:R-:W-:Y:S01]  /*0280*/  IMAD.WIDE R26, R0, 0x18, R22 ;  /* 0x00000018001a7825 */ /* 0x000fe200078e0216 */
[----:B--2---:R-:W-:-:S04]  /*0290*/  DFMA R18, R8, R18, R20 ;  /* 0x000000120812722b */ /* 0x004fc80000000014 */
[----:B------:R-:W2:Y:S04]  /*02a0*/  LDG.E.64 R20, desc[UR4][R26.64] ;  /* 0x000000041a147981 */ /* 0x000ea8000c1e1b00 */
[----:B------:R-:W2:Y:S01]  /*02b0*/  LDG.E.64 R8, desc[UR4][R6.64+-0x8] ;  /* 0xfffff80406087981 */ /* 0x000ea2000c1e1b00 */
[----:B---3--:R-:W-:Y:S01]  /*02c0*/  DFMA R14, R16, R14, R18 ;  /* 0x0000000e100e722b */ /* 0x008fe20000000012 */
[C-C-:B------:R-:W-:Y:S02]  /*02d0*/  IMAD.WIDE R16, R0.reuse, 0x20, R22.reuse ;  /* 0x0000002000107825 */ /* 0x140fe400078e0216 */
[----:B------:R-:W3:Y:S04]  /*02e0*/  LDG.E.64 R18, desc[UR4][R6.64] ;  /* 0x0000000406127981 */ /* 0x000ee8000c1e1b00 */
[----:B------:R-:W3:Y:S01]  /*02f0*/  LDG.E.64 R16, desc[UR4][R16.64] ;  /* 0x0000000410107981 */ /* 0x000ee2000c1e1b00 */
[----:B----4-:R-:W-:Y:S01]  /*0300*/  DFMA R10, R12, R10, R14 ;  /* 0x0000000a0c0a722b */ /* 0x010fe2000000000e */
[----:B------:R-:W-:-:S02]  /*0310*/  IMAD.WIDE R14, R0, 0x28, R22 ;  /* 0x00000028000e7825 */ /* 0x000fc400078e0216 */
[----:B------:R-:W4:Y:S04]  /*0320*/  LDG.E.64 R12, desc[UR4][R6.64+0x10] ;  /* 0x00001004060c7981 */ /* 0x000f28000c1e1b00 */
[----:B------:R-:W5:Y:S01]  /*0330*/  LDG.E.64 R14, desc[UR4][R14.64] ;  /* 0x000000040e0e7981 */ /* 0x000f62000c1e1b00 */
[----:B--2---:R-:W-:-:S03]  /*0340*/  DFMA R20, R20, R8, R10 ;  /* 0x000000081414722b */ /* 0x004fc6000000000a */
[----:B------:R-:W5:Y:S01]  /*0350*/  LDG.E.64 R8, desc[UR4][R6.64+0x8] ;  /* 0x0000080406087981 */ /* 0x000f62000c1e1b00 */
[----:B------:R-:W-:-:S04]  /*0360*/  IMAD.WIDE R10, R0, 0x30, R22 ;  /* 0x00000030000a7825 */ /* 0x000fc800078e0216 */
[----:B------:R-:W-:Y:S02]  /*0370*/  IMAD.WIDE R22, R0, 0x38, R22 ;  /* 0x0000003800167825 */ /* 0x000fe400078e0216 */
[----:B------:R-:W4:Y:S01]  /*0380*/  LDG.E.64 R10, desc[UR4][R10.64] ;  /* 0x000000040a0a7981 */ /* 0x000f22000c1e1b00 */
[----:B---3--:R-:W-:-:S03]  /*0390*/  DFMA R16, R16, R18, R20 ;  /* 0x000000121010722b */ /* 0x008fc60000000014 */
[----:B------:R-:W2:Y:S04]  /*03a0*/  LDG.E.64 R20, desc[UR4][R6.64+0x18] ;  /* 0x0000180406147981 */ /* 0x000ea8000c1e1b00 */
[----:B------:R-:W2:Y:S01]  /*03b0*/  LDG.E.64 R22, desc[UR4][R22.64] ;  /* 0x0000000416167981 */ /* 0x000ea2000c1e1b00 */
[----:B------:R-:W-:-:S04]  /*03c0*/  IADD3 R5, PT, PT, R5, 0x8, RZ ;  /* 0x0000000805057810 */ /* 0x000fc80007ffe0ff */
[----:B------:R-:W-:Y:S02]  /*03d0*/  ISETP.NE.AND P0, PT, R5, RZ, PT ;  /* 0x000000ff0500720c */ /* 0x000fe40003f05270 */
[----:B------:R-:W-:Y:S01]  /*03e0*/  LEA R25, R0, R25, 0x3 ;  /* 0x0000001900197211 */ /* 0x000fe200078e18ff */
[----:B-----5:R-:W-:-:S08]  /*03f0*/  DFMA R8, R14, R8, R16 ;  /* 0x000000080e08722b */ /* 0x020fd00000000010 */
[----:B----4-:R-:W-:Y:S01]  /*0400*/  DFMA R8, R10, R12, R8 ;  /* 0x0000000c0a08722b */ /* 0x010fe20000000008 */
[----:B------:R-:W-:-:S07]  /*0410*/  IADD3 R12, P1, PT, R6, 0x40, RZ ;  /* 0x00000040060c7810 */ /* 0x000fce0007f3e0ff */
[----:B--2---:R-:W-:Y:S01]  /*0420*/  DFMA R20, R22, R20, R8 ;  /* 0x000000141614722b */ /* 0x004fe20000000008 */
[----:B------:R-:W-:Y:S01]  /*0430*/  IMAD.X R13, RZ, RZ, R7, P1 ;  /* 0x000000ffff0d7224 */ /* 0x000fe200008e0607 */
[----:B------:R-:W-:Y:S09]  /*0440*/  @P0 BRA `(.L_x_1) ;  /* 0xfffffffc005c0947 */ /* 0x000ff2000383ffff */
.L_x_0:
[----:B------:R-:W-:-:S13]  /*0450*/  ISETP.NE.AND P0, PT, R4, RZ, PT ;  /* 0x000000ff0400720c */ /* 0x000fda0003f05270 */
[----:B------:R-:W-:Y:S05]  /*0460*/  @!P0 BRA `(.L_x_2) ;  /* 0x0000000000fc8947 */ /* 0x000fea0003800000 */
[----:B------:R-:W-:Y:S02]  /*0470*/  ISETP.GE.U32.AND P1, PT, R4, 0x4, PT ;  /* 0x000000040400780c */ /* 0x000fe40003f26070 */
[----:B------:R-:W-:-:S04]  /*0480*/  LOP3.LUT R25, R0, 0x3, RZ, 0xc0, !PT ;  /* 0x0000000300197812 */ /* 0x000fc800078ec0ff */
[----:B------:R-:W-:-:S07]  /*0490*/  ISETP.NE.AND P0, PT, R25, RZ, PT ;  /* 0x000000ff1900720c */ /* 0x000fce0003f05270 */
[----:B------:R-:W-:Y:S06]  /*04a0*/  @!P1 BRA `(.L_x_3) ;  /* 0x00000000006c9947 */ /* 0x000fec0003800000 */
[----:B------:R-:W1:Y:S01]  /*04b0*/  LDC.64 R14, c[0x0][0x388] ;  /* 0x0000e200ff0e7b82 */ /* 0x000e620000000a00 */
[----:B------:R-:W2:Y:S01]  /*04c0*/  LDCU.64 UR6, c[0x0][0x388] ;  /* 0x00007100ff0677ac */ /* 0x000ea20008000a00 */
[C---:B------:R-:W-:Y:S01]  /*04d0*/  IMAD.IADD R7, R2.reuse, 0x1, R24 ;  /* 0x0000000102077824 */ /* 0x040fe200078e0218 */
[----:B------:R-:W-:Y:S01]  /*04e0*/  IADD3 R4, P1, PT, R2, R24, RZ ;  /* 0x0000001802047210 */ /* 0x000fe20007f3e0ff */
[----:B------:R-:W-:-:S04]  /*04f0*/  IMAD R5, R24, R0, R3 ;  /* 0x0000000018057224 */ /* 0x000fc800078e0203 */
[----:B------:R-:W3:Y:S01]  /*0500*/  LDC.64 R26, c[0x0][0x380] ;  /* 0x0000e000ff1a7b82 */ /* 0x000ee20000000a00 */
[----:B-1----:R-:W-:-:S06]  /*0510*/  IMAD.WIDE.U32 R14, R7, 0x8, R14 ;  /* 0x00000008070e7825 */ /* 0x002fcc00078e000e */
[----:B0-----:R-:W4:Y:S01]  /*0520*/  LDG.E.64 R14, desc[UR4][R14.64] ;  /* 0x000000040e0e7981 */ /* 0x001f22000c1e1b00 */
[----:B---3--:R-:W-:Y:S01]  /*0530*/  IMAD.WIDE R26, R5, 0x8, R26 ;  /* 0x00000008051a7825 */ /* 0x008fe200078e021a */
[----:B------:R-:W-:Y:S02]  /*0540*/  IADD3.X R5, PT, PT, RZ, RZ, RZ, P1, !PT ;  /* 0x000000ffff057210 */ /* 0x000fe40000ffe4ff */
[----:B--2---:R-:W-:Y:S02]  /*0550*/  LEA R22, P1, R4, UR6, 0x3 ;  /* 0x0000000604167c11 */ /* 0x004fe4000f8218ff */
[----:B------:R-:W4:Y:S01]  /*0560*/  LDG.E.64 R12, desc[UR4][R26.64] ;  /* 0x000000041a0c7981 */ /* 0x000f22000c1e1b00 */
[----:B------:R-:W-:Y:S01]  /*0570*/  IMAD.WIDE R28, R0, 0x8, R26 ;  /* 0x00000008001c7825 */ /* 0x000fe200078e021a */
[----:B------:R-:W-:-:S04]  /*0580*/  LEA.HI.X R23, R4, UR7, R5, 0x3, P1 ;  /* 0x0000000704177c11 */ /* 0x000fc800088f1c05 */
[----:B------:R0:W2:Y:S04]  /*0590*/  LDG.E.64 R8, desc[UR4][R28.64] ;  /* 0x000000041c087981 */ /* 0x0000a8000c1e1b00 */
[----:B------:R-:W2:Y:S04]  /*05a0*/  LDG.E.64 R10, desc[UR4][R22.64+0x8] ;  /* 0x00000804160a7981 */ /* 0x000ea8000c1e1b00 */
[----:B------:R-:W3:Y:S01]  /*05b0*/  LDG.E.64 R6, desc[UR4][R22.64+0x10] ;  /* 0x0000100416067981 */ /* 0x000ee2000c1e1b00 */
[----:B0-----:R-:W-:-:S03]  /*05c0*/  IMAD.WIDE R28, R0, 0x8, R28 ;  /* 0x00000008001c7825 */ /* 0x001fc600078e021c */
[----:B------:R-:W5:Y:S04]  /*05d0*/  LDG.E.64 R18, desc[UR4][R22.64+0x18] ;  /* 0x0000180416127981 */ /* 0x000f68000c1e1b00 */
[----:B------:R-:W3:Y:S01]  /*05e0*/  LDG.E.64 R4, desc[UR4][R28.64] ;  /* 0x000000041c047981 */ /* 0x000ee2000c1e1b00 */
[----:B------:R-:W-:-:S06]  /*05f0*/  IMAD.WIDE R16, R0, 0x8, R28 ;  /* 0x0000000800107825 */ /* 0x000fcc00078e021c */
[----:B------:R-:W5:Y:S01]  /*0600*/  LDG.E.64 R16, desc[UR4][R16.64] ;  /* 0x0000000410107981 */ /* 0x000f62000c1e1b00 */
[----:B------:R-:W-:Y:S01]  /*0610*/  VIADD R24, R24, 0x4 ;  /* 0x0000000418187836 */ /* 0x000fe20000000000 */
[----:B----4-:R-:W-:-:S08]  /*0620*/  DFMA R12, R12, R14, R20 ;  /* 0x0000000e0c0c722b */ /* 0x010fd00000000014 */
[----:B--2---:R-:W-:-:S08]  /*0630*/  DFMA R8, R8, R10, R12 ;  /* 0x0000000a0808722b */ /* 0x004fd0000000000c */
[----:B---3--:R-:W-:-:S08]  /*0640*/  DFMA R4, R4, R6, R8 ;  /* 0x000000060404722b */ /* 0x008fd00000000008 */
[----:B-----5:R-:W-:-:S11]  /*0650*/  DFMA R20, R16, R18, R4 ;  /* 0x000000121014722b */ /* 0x020fd60000000004 */
.L_x_3:
[----:B------:R-:W-:Y:S05]  /*0660*/  @!P0 BRA `(.L_x_2) ;  /* 0x00000000007c8947 */ /* 0x000fea0003800000 */
[----:B------:R-:W-:Y:S01]  /*0670*/  ISETP.NE.AND P1, PT, R25, 0x1, PT ;  /* 0x000000011900780c */ /* 0x000fe20003f25270 */
[----:B------:R-:W1:Y:S01]  /*0680*/  LDC.64 R6, c[0x0][0x388] ;  /* 0x0000e200ff067b82 */ /* 0x000e620000000a00 */
[----:B------:R-:W-:-:S04]  /*0690*/  LOP3.LUT R10, R0, 0x1, RZ, 0xc0, !PT ;  /* 0x00000001000a7812 */ /* 0x000fc800078ec0ff */
[----:B------:R-:W-:-:S03]  /*06a0*/  ISETP.NE.U32.AND P0, PT, R10, 0x1, PT ;  /* 0x000000010a00780c */ /* 0x000fc60003f05070 */
[----:B------:R-:W2:Y:S04]  /*06b0*/  LDC.64 R14, c[0x0][0x380] ;  /* 0x0000e000ff0e7b82 */ /* 0x000ea80000000a00 */
[----:B------:R-:W-:Y:S01]  /*06c0*/  @P1 IADD3 R17, PT, PT, R2, R24, RZ ;  /* 0x0000001802111210 */ /* 0x000fe20007ffe0ff */
[----:B------:R-:W-:Y:S01]  /*06d0*/  @P1 IMAD R11, R24, R0, R3 ;  /* 0x00000000180b1224 */ /* 0x000fe200078e0203 */
[----:B------:R-:W-:Y:S02]  /*06e0*/  @P1 IADD3 R18, P2, PT, R2, R24, RZ ;  /* 0x0000001802121210 */ /* 0x000fe40007f5e0ff */
[----:B------:R-:W3:Y:S01]  /*06f0*/  @P1 LDC.64 R12, c[0x0][0x388] ;  /* 0x0000e200ff0c1b82 */ /* 0x000ee20000000a00 */
[----:B------:R-:W-:Y:S02]  /*0700*/  @P1 IADD3 R24, PT, PT, R24, 0x2, RZ ;  /* 0x0000000218181810 */ /* 0x000fe40007ffe0ff */
[----:B------:R-:W-:-:S05]  /*0710*/  @P1 IMAD.X R19, RZ, RZ, RZ, P2 ;  /* 0x000000ffff131224 */ /* 0x000fca00010e06ff */
[----:B------:R-:W4:Y:S01]  /*0720*/  LDC.64 R8, c[0x0][0x380] ;  /* 0x0000e000ff087b82 */ /* 0x000f220000000a00 */
[----:B-1----:R-:W-:-:S07]  /*0730*/  @P1 IMAD.WIDE.U32 R6, R17, 0x8, R6 ;  /* 0x0000000811061825 */ /* 0x002fce00078e0006 */
[----:B------:R-:W1:Y:S01]  /*0740*/  LDC.64 R4, c[0x0][0x388] ;  /* 0x0000e200ff047b82 */ /* 0x000e620000000a00 */
[----:B--2---:R-:W-:Y:S01]  /*0750*/  @P1 IMAD.WIDE R14, R11, 0x8, R14 ;  /* 0x000000080b0e1825 */ /* 0x004fe200078e020e */
[----:B0-----:R-:W2:Y:S04]  /*0760*/  @P1 LDG.E.64 R6, desc[UR4][R6.64] ;  /* 0x0000000406061981 */ /* 0x001ea8000c1e1b00 */
[----:B------:R-:W2:Y:S01]  /*0770*/  @P1 LDG.E.64 R10, desc[UR4][R14.64] ;  /* 0x000000040e0a1981 */ /* 0x000ea2000c1e1b00 */
[----:B---3--:R-:W-:Y:S01]  /*0780*/  @P1 LEA R12, P2, R18, R12, 0x3 ;  /* 0x0000000c120c1211 */ /* 0x008fe200078418ff */
[----:B------:R-:W-:-:S03]  /*0790*/  @P1 IMAD.WIDE R16, R0, 0x8, R14 ;  /* 0x0000000800101825 */ /* 0x000fc600078e020e */
[----:B------:R-:W-:Y:S01]  /*07a0*/  @P1 LEA.HI.X R13, R18, R13, R19, 0x3, P2 ;  /* 0x0000000d120d1211 */ /* 0x000fe200010f1c13 */
[----:B------:R-:W-:Y:S01]  /*07b0*/  @!P0 IMAD R19, R24, R0, R3 ;  /* 0x0000000018138224 */ /* 0x000fe200078e0203 */
[----:B------:R-:W-:Y:S01]  /*07c0*/  @!P0 IADD3 R23, PT, PT, R2, R24, RZ ;  /* 0x0000001802178210 */ /* 0x000fe20007ffe0ff */
[----:B------:R-:W3:Y:S02]  /*07d0*/  @P1 LDG.E.64 R16, desc[UR4][R16.64] ;  /* 0x0000000410101981 */ /* 0x000ee4000c1e1b00 */
[----:B----4-:R-:W-:Y:S02]  /*07e0*/  @!P0 IMAD.WIDE R8, R19, 0x8, R8 ;  /* 0x0000000813088825 */ /* 0x010fe400078e0208 */
[----:B------:R-:W3:Y:S04]  /*07f0*/  @P1 LDG.E.64 R12, desc[UR4][R12.64+0x8] ;  /* 0x000008040c0c1981 */ /* 0x000ee8000c1e1b00 */
[----:B------:R-:W4:Y:S01]  /*0800*/  @!P0 LDG.E.64 R8, desc[UR4][R8.64] ;  /* 0x0000000408088981 */ /* 0x000f22000c1e1b00 */
[----:B-1----:R-:W-:-:S06]  /*0810*/  @!P0 IMAD.WIDE.U32 R4, R23, 0x8, R4 ;  /* 0x0000000817048825 */ /* 0x002fcc00078e0004 */
[----:B------:R-:W4:Y:S01]  /*0820*/  @!P0 LDG.E.64 R4, desc[UR4][R4.64] ;  /* 0x0000000404048981 */ /* 0x000f22000c1e1b00 */
[----:B--2---:R-:W-:-:S08]  /*0830*/  @P1 DFMA R6, R10, R6, R20 ;  /* 0x000000060a06122b */ /* 0x004fd00000000014 */
[----:B---3--:R-:W-:-:S08]  /*0840*/  @P1 DFMA R20, R16, R12, R6 ;  /* 0x0000000c1014122b */ /* 0x008fd00000000006 */
[----:B----4-:R-:W-:-:S11]  /*0850*/  @!P0 DFMA R20, R8, R4, R20 ;  /* 0x000000040814822b */ /* 0x010fd60000000014 */
.L_x_2:
[----:B------:R-:W1:Y:S01]  /*0860*/  LDC.64 R4, c[0x0][0x390] ;  /* 0x0000e400ff047b82 */ /* 0x000e620000000a00 */
[----:B------:R-:W-:-:S05]  /*0870*/  IADD3 R3, PT, PT, R3, R2, RZ ;  /* 0x0000000203037210 */ /* 0x000fca0007ffe0ff */
[----:B-1----:R-:W-:-:S05]  /*0880*/  IMAD.WIDE R2, R3, 0x8, R4 ;  /* 0x0000000803027825 */ /* 0x002fca00078e0204 */
[----:B0-----:R-:W-:Y:S01]  /*0890*/  STG.E.64 desc[UR4][R2.64], R20 ;  /* 0x0000001402007986 */ /* 0x001fe2000c101b04 */
[----:B------:R-:W-:Y:S05]  /*08a0*/  EXIT ;  /* 0x000000000000794d */ /* 0x000fea0003800000 */
.L_x_4:
[----:B------:R-:W-:-:S00]  /*08b0*/  BRA `(.L_x_4) ;  /* 0xfffffffc00fc7947 */ /* 0x000fc0000383ffff */
[----:B------:R-:W-:-:S00]  /*08c0*/  NOP ;  /* 0x0000000000007918 */ /* 0x000fc00000000000 */
        /* <DEDUP_REMOVED lines=11> */
.L_x_5:


//--------------------- .nv.shared.reserved.0     --------------------------
	.section	.nv.shared.reserved.0,"aw",@nobits
	.weak		__nv_reservedSMEM_offset_0_alias
	.size		__nv_reservedSMEM_offset_0_alias, 0, 64
	.other		__nv_reservedSMEM_offset_0_alias,@"STO_CUDA_RESERVED_SHARED STV_DEFAULT"
__nv_reservedSMEM_offset_0_alias:
	.zero		0
	.zero		64


//--------------------- .nv.constant0._Z20squareMatrixMultiplyPdS_S_i --------------------------
	.section	.nv.constant0._Z20squareMatrixMultiplyPdS_S_i,"a",@progbits
	.sectionflags	@""
	.align	4
.nv.constant0._Z20squareMatrixMultiplyPdS_S_i:
	.zero		924


//--------------------- SYMBOLS --------------------------

	.type		.nv.reservedSmem.offset0,@object
	.size		.nv.reservedSmem.offset0,0x4
